	.headerflags	@"EF_CUDA_TEXMODE_UNIFIED EF_CUDA_64BIT_ADDRESS EF_CUDA_ACCELERATORS EF_CUDA_SM90 EF_CUDA_VIRTUAL_SM(EF_CUDA_SM90)"
	.elftype	@"ET_EXEC"


//--------------------- .nv.info                  --------------------------
	.section	.nv.info,"",@"SHT_CUDA_INFO"
	.align	4


	//----- nvinfo : EIATTR_REGCOUNT
	.align		4
        /*0000*/ 	.byte	0x04, 0x2f
        /*0002*/ 	.short	(.L_2 - .L_1)
	.align		4
.L_1:
        /*0004*/ 	.word	index@(triton_)
        /*0008*/ 	.word	0x0000001d


	//----- nvinfo : EIATTR_MIN_STACK_SIZE
	.align		4
.L_2:
        /*000c*/ 	.byte	0x04, 0x12
        /*000e*/ 	.short	(.L_4 - .L_3)
	.align		4
.L_3:
        /*0010*/ 	.word	index@(triton_)
        /*0014*/ 	.word	0x00000000


	//----- nvinfo : EIATTR_FRAME_SIZE
	.align		4
.L_4:
        /*0018*/ 	.byte	0x04, 0x11
        /*001a*/ 	.short	(.L_6 - .L_5)
	.align		4
.L_5:
        /*001c*/ 	.word	index@(triton_)
        /*0020*/ 	.word	0x00000000


	//----- nvinfo : EIATTR_MIN_STACK_SIZE
	.align		4
.L_6:
        /*0024*/ 	.byte	0x04, 0x12
        /*0026*/ 	.short	(.L_8 - .L_7)
	.align		4
.L_7:
        /*0028*/ 	.word	index@(triton_)
        /*002c*/ 	.word	0x00000000
.L_8:


//--------------------- .nv.info.triton_          --------------------------
	.section	.nv.info.triton_,"",@"SHT_CUDA_INFO"
	.sectionflags	@""
	.align	4


	//----- nvinfo : EIATTR_CUDA_API_VERSION
	.align		4
        /*0000*/ 	.byte	0x04, 0x37
        /*0002*/ 	.short	(.L_10 - .L_9)
.L_9:
        /*0004*/ 	.word	0x0000007c


	//----- nvinfo : EIATTR_KPARAM_INFO
	.align		4
.L_10:
        /*0008*/ 	.byte	0x04, 0x17
        /*000a*/ 	.short	(.L_12 - .L_11)
.L_11:
        /*000c*/ 	.word	0x00000000
        /*0010*/ 	.short	0x0008
        /*0012*/ 	.short	0x003c
        /*0014*/ 	.byte	0x00, 0xf0, 0x11, 0x00


	//----- nvinfo : EIATTR_KPARAM_INFO
	.align		4
.L_12:
        /*0018*/ 	.byte	0x04, 0x17
        /*001a*/ 	.short	(.L_14 - .L_13)
.L_13:
        /*001c*/ 	.word	0x00000000
        /*0020*/ 	.short	0x0007
        /*0022*/ 	.short	0x0038
        /*0024*/ 	.byte	0x00, 0xf0, 0x11, 0x00


	//----- nvinfo : EIATTR_KPARAM_INFO
	.align		4
.L_14:
        /*0028*/ 	.byte	0x04, 0x17
        /*002a*/ 	.short	(.L_16 - .L_15)
.L_15:
        /*002c*/ 	.word	0x00000000
        /*0030*/ 	.short	0x0006
        /*0032*/ 	.short	0x0030
        /*0034*/ 	.byte	0x00, 0xf0, 0x21, 0x00


	//----- nvinfo : EIATTR_KPARAM_INFO
	.align		4
.L_16:
        /*0038*/ 	.byte	0x04, 0x17
        /*003a*/ 	.short	(.L_18 - .L_17)
.L_17:
        /*003c*/ 	.word	0x00000000
        /*0040*/ 	.short	0x0005
        /*0042*/ 	.short	0x0028
        /*0044*/ 	.byte	0x00, 0xf0, 0x21, 0x00


	//----- nvinfo : EIATTR_KPARAM_INFO
	.align		4
.L_18:
        /*0048*/ 	.byte	0x04, 0x17
        /*004a*/ 	.short	(.L_20 - .L_19)
.L_19:
        /*004c*/ 	.word	0x00000000
        /*0050*/ 	.short	0x0004
        /*0052*/ 	.short	0x0020
        /*0054*/ 	.byte	0x00, 0xf0, 0x21, 0x00


	//----- nvinfo : EIATTR_KPARAM_INFO
	.align		4
.L_20:
        /*0058*/ 	.byte	0x04, 0x17
        /*005a*/ 	.short	(.L_22 - .L_21)
.L_21:
        /*005c*/ 	.word	0x00000000
        /*0060*/ 	.short	0x0003
        /*0062*/ 	.short	0x0018
        /*0064*/ 	.byte	0x00, 0xf0, 0x21, 0x00


	//----- nvinfo : EIATTR_KPARAM_INFO
	.align		4
.L_22:
        /*0068*/ 	.byte	0x04, 0x17
        /*006a*/ 	.short	(.L_24 - .L_23)
.L_23:
        /*006c*/ 	.word	0x00000000
        /*0070*/ 	.short	0x0002
        /*0072*/ 	.short	0x0010
        /*0074*/ 	.byte	0x00, 0xf0, 0x21, 0x00


	//----- nvinfo : EIATTR_KPARAM_INFO
	.align		4
.L_24:
        /*0078*/ 	.byte	0x04, 0x17
        /*007a*/ 	.short	(.L_26 - .L_25)
.L_25:
        /*007c*/ 	.word	0x00000000
        /*0080*/ 	.short	0x0001
        /*0082*/ 	.short	0x0008
        /*0084*/ 	.byte	0x00, 0xf0, 0x21, 0x00


	//----- nvinfo : EIATTR_KPARAM_INFO
	.align		4
.L_26:
        /*0088*/ 	.byte	0x04, 0x17
        /*008a*/ 	.short	(.L_28 - .L_27)
.L_27:
        /*008c*/ 	.word	0x00000000
        /*0090*/ 	.short	0x0000
        /*0092*/ 	.short	0x0000
        /*0094*/ 	.byte	0x00, 0xf0, 0x21, 0x00


	//----- nvinfo : EIATTR_SPARSE_MMA_MASK
	.align		4
.L_28:
        /*0098*/ 	.byte	0x03, 0x50
        /*009a*/ 	.short	0x0000


	//----- nvinfo : EIATTR_MAXREG_COUNT
	.align		4
        /*009c*/ 	.byte	0x03, 0x1b
        /*009e*/ 	.short	0x00ff


	//----- nvinfo : EIATTR_COOP_GROUP_MASK_REGIDS
	.align		4
        /*00a0*/ 	.byte	0x04, 0x29
        /*00a2*/ 	.short	(.L_30 - .L_29)


	//   ....[0]....
.L_29:
        /*00a4*/ 	.word	0xffffffff


	//   ....[1]....
        /*00a8*/ 	.word	0xffffffff


	//   ....[2]....
        /*00ac*/ 	.word	0xffffffff


	//   ....[3]....
        /*00b0*/ 	.word	0xffffffff


	//   ....[4]....
        /*00b4*/ 	.word	0xffffffff


	//   ....[5]....
        /*00b8*/ 	.word	0xffffffff


	//----- nvinfo : EIATTR_COOP_GROUP_INSTR_OFFSETS
	.align		4
.L_30:
        /*00bc*/ 	.byte	0x04, 0x28
        /*00be*/ 	.short	(.L_32 - .L_31)


	//   ....[0]....
.L_31:
        /*00c0*/ 	.word	0x00000820


	//   ....[1]....
        /*00c4*/ 	.word	0x00000860


	//   ....[2]....
        /*00c8*/ 	.word	0x000008a0


	//   ....[3]....
        /*00cc*/ 	.word	0x000008f0


	//   ....[4]....
        /*00d0*/ 	.word	0x00000a30


	//   ....[5]....
        /*00d4*/ 	.word	0x00000a50


	//----- nvinfo : EIATTR_EXIT_INSTR_OFFSETS
	.align		4
.L_32:
        /*00d8*/ 	.byte	0x04, 0x1c
        /*00da*/ 	.short	(.L_34 - .L_33)


	//   ....[0]....
.L_33:
        /*00dc*/ 	.word	0x00000da0


	//----- nvinfo : EIATTR_MAX_THREADS
	.align		4
.L_34:
        /*00e0*/ 	.byte	0x04, 0x05
        /*00e2*/ 	.short	(.L_36 - .L_35)
.L_35:
        /*00e4*/ 	.word	0x00000100
        /*00e8*/ 	.word	0x00000001
        /*00ec*/ 	.word	0x00000001


	//----- nvinfo : EIATTR_CBANK_PARAM_SIZE
	.align		4
.L_36:
        /*00f0*/ 	.byte	0x03, 0x19
        /*00f2*/ 	.short	0x0040


	//----- nvinfo : EIATTR_PARAM_CBANK
	.align		4
        /*00f4*/ 	.byte	0x04, 0x0a
        /*00f6*/ 	.short	(.L_38 - .L_37)
	.align		4
.L_37:
        /*00f8*/ 	.word	index@(.nv.constant0.triton_)
        /*00fc*/ 	.short	0x0210
        /*00fe*/ 	.short	0x0040


	//----- nvinfo : EIATTR_SW_WAR
	.align		4
.L_38:
        /*0100*/ 	.byte	0x04, 0x36
        /*0102*/ 	.short	(.L_40 - .L_39)
.L_39:
        /*0104*/ 	.word	0x00000008
.L_40:


//--------------------- .nv.callgraph             --------------------------
	.section	.nv.callgraph,"",@"SHT_CUDA_CALLGRAPH"
	.align	4
	.sectionentsize	8
	.align		4
        /*0000*/ 	.word	0x00000000
	.align		4
        /*0004*/ 	.word	0xffffffff
	.align		4
        /*0008*/ 	.word	0x00000000
	.align		4
        /*000c*/ 	.word	0xfffffffe
	.align		4
        /*0010*/ 	.word	0x00000000
	.align		4
        /*0014*/ 	.word	0xfffffffd
	.align		4
        /*0018*/ 	.word	0x00000000
	.align		4
        /*001c*/ 	.word	0xfffffffc


//--------------------- .nv.constant4             --------------------------
	.section	.nv.constant4,"a",@progbits
	.align	8
	.align		8
.nv.constant4:
        /*0000*/ 	.dword	_$_str


//--------------------- .text.triton_             --------------------------
	.section	.text.triton_,"ax",@progbits
	.align	128
        .global         triton_
        .type           triton_,@function
        .size           triton_,(.L_x_3 - triton_)
        .other          triton_,@"STO_CUDA_ENTRY STV_DEFAULT"
triton_:
.text.triton_:
[----:B------:R-:W0:Y:S02]  /*0000*/  LDC R1, c[0x0][0x28] ;  /* 0x00000a00ff017b82 */ /* 0x000e240000000800 */
[----:B------:R-:W1:Y:S01]  /*0010*/  S2R R0, SR_TID.X ;  /* 0x0000000000007919 */ /* 0x000e620000002100 */
[----:B------:R-:W2:Y:S01]  /*0020*/  LDC.64 R16, c[0x0][0x218] ;  /* 0x00008600ff107b82 */ /* 0x000ea20000000a00 */
[----:B------:R-:W-:Y:S01]  /*0030*/  ULDC UR6, c[0x0][0x248] ;  /* 0x0000920000067ab9 */ /* 0x000fe20000000800 */
[----:B------:R-:W-:Y:S01]  /*0040*/  ULDC.64 UR8, c[0x0][0x220] ;  /* 0x0000880000087ab9 */ /* 0x000fe20000000a00 */
[----:B------:R-:W3:Y:S01]  /*0050*/  S2R R4, SR_CTAID.X ;  /* 0x0000000000047919 */ /* 0x000ee20000002500 */
[----:B------:R-:W-:Y:S01]  /*0060*/  ULDC.64 UR10, c[0x0][0x228] ;  /* 0x00008a00000a7ab9 */ /* 0x000fe20000000a00 */
[----:B------:R-:W-:Y:S01]  /*0070*/  ULDC.64 UR14, c[0x0][0x238] ;  /* 0x00008e00000e7ab9 */ /* 0x000fe20000000a00 */
[----:B------:R-:W-:Y:S01]  /*0080*/  ULDC.64 UR12, c[0x0][0x230] ;  /* 0x00008c00000c7ab9 */ /* 0x000fe20000000a00 */
[----:B------:R-:W-:Y:S01]  /*0090*/  ULDC.64 UR4, c[0x0][0x208] ;  /* 0x0000820000047ab9 */ /* 0x000fe20000000a00 */
[----:B------:R-:W4:Y:S01]  /*00a0*/  LDC.64 R2, c[0x0][0x210] ;  /* 0x00008400ff027b82 */ /* 0x000f220000000a00 */
[----:B-1----:R-:W-:-:S02]  /*00b0*/  SHF.R.U32.HI R5, RZ, 0x2, R0 ;  /* 0x00000002ff057819 */ /* 0x002fc40000011600 */
[----:B------:R-:W-:Y:S01]  /*00c0*/  LOP3.LUT R0, R0, 0x3, RZ, 0xc0, !PT ;  /* 0x0000000300007812 */ /* 0x000fe200078ec0ff */
[----:B---3--:R-:W-:Y:S01]  /*00d0*/  IMAD.SHL.U32 R6, R4, 0x40, RZ ;  /* 0x0000004004067824 */ /* 0x008fe200078e00ff */
[----:B------:R-:W-:-:S03]  /*00e0*/  SGXT.U32 R5, R5, 0x6 ;  /* 0x000000060505781a */ /* 0x000fc60000000000 */
[----:B------:R-:W-:Y:S01]  /*00f0*/  IMAD.WIDE.U32 R12, R0, 0x2, RZ ;  /* 0x00000002000c7825 */ /* 0x000fe200078e00ff */
[----:B------:R-:W-:Y:S02]  /*0100*/  LOP3.LUT R7, R6, R5, RZ, 0xfc, !PT ;  /* 0x0000000506077212 */ /* 0x000fe400078efcff */
[----:B------:R-:W-:Y:S02]  /*0110*/  PRMT R6, RZ, 0x7610, R6 ;  /* 0x00007610ff067816 */ /* 0x000fe40000000006 */
[C---:B------:R-:W-:Y:S01]  /*0120*/  ISETP.GE.AND P0, PT, R7.reuse, UR6, PT ;  /* 0x0000000607007c0c */ /* 0x040fe2000bf06270 */
[----:B------:R-:W-:Y:S01]  /*0130*/  IMAD R15, R7, 0xc00, R0 ;  /* 0x00000c00070f7824 */ /* 0x000fe200078e0200 */
[----:B------:R-:W-:-:S03]  /*0140*/  IADD3 R18, P1, R12, UR8, RZ ;  /* 0x000000080c127c10 */ /* 0x000fc6000ff3e0ff */
[----:B--2---:R-:W-:Y:S01]  /*0150*/  IMAD.WIDE R16, R15, 0x2, R16 ;  /* 0x000000020f107825 */ /* 0x004fe200078e0210 */
[----:B------:R-:W-:-:S03]  /*0160*/  IADD3.X R19, R13, UR9, RZ, P1, !PT ;  /* 0x000000090d137c10 */ /* 0x000fc60008ffe4ff */
[----:B----4-:R-:W-:Y:S01]  /*0170*/  IMAD.WIDE R14, R15, 0x2, R2 ;  /* 0x000000020f0e7825 */ /* 0x010fe200078e0202 */
[----:B------:R-:W-:Y:S01]  /*0180*/  PRMT R3, RZ, 0x7610, R3 ;  /* 0x00007610ff037816 */ /* 0x000fe20000000003 */
[----:B------:R-:W2:Y:S01]  /*0190*/  LDG.E.EL.U16 R18, desc[UR4][R18.64] ;  /* 0x0000000412127981 */ /* 0x000ea2000c2e1500 */
[----:B------:R-:W-:Y:S02]  /*01a0*/  IADD3 R20, P1, R12, UR10, RZ ;  /* 0x0000000a0c147c10 */ /* 0x000fe4000ff3e0ff */
[----:B------:R-:W-:Y:S01]  /*01b0*/  IADD3 R8, P3, R12, UR14, RZ ;  /* 0x0000000e0c087c10 */ /* 0x000fe2000ff7e0ff */
[----:B------:R-:W3:Y:S01]  /*01c0*/  @!P0 LDG.E.EF.U16 R6, desc[UR4][R16.64] ;  /* 0x0000000410068981 */ /* 0x000ee2000c0e1500 */
[----:B------:R-:W-:Y:S02]  /*01d0*/  IADD3 R10, P2, R12, UR12, RZ ;  /* 0x0000000c0c0a7c10 */ /* 0x000fe4000ff5e0ff */
[----:B------:R-:W-:Y:S01]  /*01e0*/  IADD3.X R21, R13, UR11, RZ, P1, !PT ;  /* 0x0000000b0d157c10 */ /* 0x000fe20008ffe4ff */
[----:B------:R-:W4:Y:S01]  /*01f0*/  @!P0 LDG.E.EF.U16 R3, desc[UR4][R14.64] ;  /* 0x000000040e038981 */ /* 0x000f22000c0e1500 */
[----:B------:R-:W-:-:S02]  /*0200*/  IADD3.X R9, R13, UR15, RZ, P3, !PT ;  /* 0x0000000f0d097c10 */ /* 0x000fc40009ffe4ff */
[----:B------:R-:W-:Y:S01]  /*0210*/  IADD3.X R11, R13, UR13, RZ, P2, !PT ;  /* 0x0000000d0d0b7c10 */ /* 0x000fe200097fe4ff */
[----:B------:R-:W5:Y:S04]  /*0220*/  LDG.E.EL.U16 R20, desc[UR4][R20.64+0x3000] ;  /* 0x0030000414147981 */ /* 0x000f68000c2e1500 */
[----:B------:R-:W5:Y:S04]  /*0230*/  LDG.E.EL.U16 R8, desc[UR4][R8.64] ;  /* 0x0000000408087981 */ /* 0x000f68000c2e1500 */
[----:B------:R-:W5:Y:S01]  /*0240*/  LDG.E.EL.U16 R10, desc[UR4][R10.64+0x3000] ;  /* 0x003000040a0a7981 */ /* 0x000f62000c2e1500 */
[----:B------:R-:W-:Y:S01]  /*0250*/  IMAD R5, R4, 0x40, R5 ;  /* 0x0000004004057824 */ /* 0x000fe200078e0205 */
[----:B------:R-:W-:-:S03]  /*0260*/  ISETP.LT.AND P5, PT, R7, UR6, PT ;  /* 0x0000000607007c0c */ /* 0x000fc6000bfa1270 */
[----:B------:R-:W-:Y:S01]  /*0270*/  IMAD R0, R5, 0xc00, R0 ;  /* 0x00000c0005007824 */ /* 0x000fe200078e0200 */
[----:B---3--:R-:W-:Y:S02]  /*0280*/  SEL R6, R6, RZ, !P0 ;  /* 0x000000ff06067207 */ /* 0x008fe40004000000 */
[----:B----4-:R-:W-:Y:S01]  /*0290*/  SEL R16, R3, RZ, !P0 ;  /* 0x000000ff03107207 */ /* 0x010fe20004000000 */
[----:B--2---:R-:W-:Y:S02]  /*02a0*/  IMAD.U32 R18, R18, 0x10000, RZ ;  /* 0x0001000012127824 */ /* 0x004fe400078e00ff */
[----:B------:R-:W-:Y:S01]  /*02b0*/  IMAD.U32 R19, R6, 0x10000, RZ ;  /* 0x0001000006137824 */ /* 0x000fe200078e00ff */
[----:B-----5:R-:W-:Y:S01]  /*02c0*/  SHF.L.U32 R2, R20, 0x10, RZ ;  /* 0x0000001014027819 */ /* 0x020fe200000006ff */
[----:B------:R-:W-:Y:S01]  /*02d0*/  IMAD.U32 R16, R16, 0x10000, RZ ;  /* 0x0001000010107824 */ /* 0x000fe200078e00ff */
[----:B------:R-:W-:Y:S01]  /*02e0*/  SHF.L.U32 R17, R8, 0x10, RZ ;  /* 0x0000001008117819 */ /* 0x000fe200000006ff */
[----:B------:R-:W-:-:S02]  /*02f0*/  IMAD.U32 R3, R10, 0x10000, RZ ;  /* 0x000100000a037824 */ /* 0x000fc400078e00ff */
[----:B------:R-:W-:Y:S02]  /*0300*/  FADD R18, R19, R18 ;  /* 0x0000001213127221 */ /* 0x000fe40000000000 */
[----:B------:R-:W-:Y:S01]  /*0310*/  FADD R16, R16, R17 ;  /* 0x0000001110107221 */ /* 0x000fe20000000000 */
[----:B------:R-:W-:-:S04]  /*0320*/  FADD R3, R2, R3 ;  /* 0x0000000302037221 */ /* 0x000fc80000000000 */
[----:B------:R-:W-:-:S05]  /*0330*/  FFMA R3, R3, R16, R18 ;  /* 0x0000001003037223 */ /* 0x000fca0000000012 */
[----:B------:R-:W-:Y:S02]  /*0340*/  F2FP.BF16.F32.PACK_AB R2, RZ, R3 ;  /* 0x00000003ff02723e */ /* 0x000fe400000010ff */
[----:B------:R-:W-:Y:S02]  /*0350*/  LOP3.LUT R10, R12, 0x8, RZ, 0xfc, !PT ;  /* 0x000000080c0a7812 */ /* 0x000fe400078efcff */
[----:B------:R-:W-:Y:S02]  /*0360*/  PRMT R6, R2, 0x7610, R6 ;  /* 0x0000761002067816 */ /* 0x000fe40000000006 */
[----:B------:R-:W-:Y:S02]  /*0370*/  LOP3.LUT R2, R12, 0x3008, RZ, 0xfc, !PT ;  /* 0x000030080c027812 */ /* 0x000fe400078efcff */
[----:B------:R-:W-:Y:S02]  /*0380*/  IADD3 R4, P3, R10, UR14, RZ ;  /* 0x0000000e0a047c10 */ /* 0x000fe4000ff7e0ff */
[----:B------:R-:W-:-:S02]  /*0390*/  IADD3 R8, P1, R2, UR12, RZ ;  /* 0x0000000c02087c10 */ /* 0x000fc4000ff3e0ff */
[----:B------:R-:W-:Y:S02]  /*03a0*/  IADD3 R2, P2, R2, UR10, RZ ;  /* 0x0000000a02027c10 */ /* 0x000fe4000ff5e0ff */
[----:B------:R-:W-:Y:S01]  /*03b0*/  IADD3 R10, P4, R10, UR8, RZ ;  /* 0x000000080a0a7c10 */ /* 0x000fe2000ff9e0ff */
[----:B------:R-:W-:Y:S01]  /*03c0*/  HFMA2.MMA R18, -RZ, RZ, 0, 0 ;  /* 0x00000000ff127435 */ /* 0x000fe200000001ff */
[----:B------:R1:W-:Y:S01]  /*03d0*/  @!P0 STG.E.U16 desc[UR4][R14.64], R6 ;  /* 0x000000060e008986 */ /* 0x0003e2000c101504 */
[----:B------:R-:W-:Y:S01]  /*03e0*/  IADD3.X R21, R13, UR13, RZ, P1, !PT ;  /* 0x0000000d0d157c10 */ /* 0x000fe20008ffe4ff */
[----:B------:R-:W-:Y:S01]  /*03f0*/  VIADD R19, R0, 0x4 ;  /* 0x0000000400137836 */ /* 0x000fe20000000000 */
[----:B------:R-:W-:Y:S02]  /*0400*/  IADD3.X R7, R13, UR11, RZ, P2, !PT ;  /* 0x0000000b0d077c10 */ /* 0x000fe400097fe4ff */
[----:B------:R-:W-:Y:S02]  /*0410*/  IADD3.X R9, R13, UR15, RZ, P3, !PT ;  /* 0x0000000f0d097c10 */ /* 0x000fe40009ffe4ff */
[----:B------:R-:W-:-:S02]  /*0420*/  IADD3.X R11, R13, UR9, RZ, P4, !PT ;  /* 0x000000090d0b7c10 */ /* 0x000fc4000a7fe4ff */
[----:B------:R-:W-:Y:S02]  /*0430*/  SEL R20, RZ, 0x3f800000, !P5 ;  /* 0x3f800000ff147807 */ /* 0x000fe40006800000 */
[----:B------:R-:W-:Y:S01]  /*0440*/  FSEL R5, R3, RZ, !P0 ;  /* 0x000000ff03057208 */ /* 0x000fe20004000000 */
[----:B-1----:R-:W-:-:S07]  /*0450*/  IMAD.MOV.U32 R6, RZ, RZ, RZ ;  /* 0x000000ffff067224 */ /* 0x002fce00078e00ff */
.L_x_0:
[----:B-1----:R-:W1:Y:S01]  /*0460*/  LDC.64 R16, c[0x0][0x218] ;  /* 0x00008600ff107b82 */ /* 0x002e620000000a00 */
[----:B------:R-:W-:Y:S01]  /*0470*/  IADD3 R23, R19, R6, RZ ;  /* 0x0000000613177210 */ /* 0x000fe20007ffe0ff */
[----:B------:R-:W2:Y:S01]  /*0480*/  LDG.E.EL.U16 R22, desc[UR4][R10.64] ;  /* 0x000000040a167981 */ /* 0x000ea2000c2e1500 */
[----:B------:R-:W-:-:S05]  /*0490*/  PRMT R3, RZ, 0x7610, R3 ;  /* 0x00007610ff037816 */ /* 0x000fca0000000003 */
[----:B------:R-:W3:Y:S01]  /*04a0*/  LDC.64 R14, c[0x0][0x210] ;  /* 0x00008400ff0e7b82 */ /* 0x000ee20000000a00 */
[----:B-1----:R-:W-:-:S05]  /*04b0*/  IMAD.WIDE R16, R23, 0x2, R16 ;  /* 0x0000000217107825 */ /* 0x002fca00078e0210 */
[----:B------:R1:W4:Y:S01]  /*04c0*/  @!P0 LDG.E.EF.U16 R3, desc[UR4][R16.64] ;  /* 0x0000000410038981 */ /* 0x000322000c0e1500 */
[----:B---3--:R-:W-:Y:S01]  /*04d0*/  IMAD.WIDE R14, R23, 0x2, R14 ;  /* 0x00000002170e7825 */ /* 0x008fe200078e020e */
[----:B------:R-:W-:-:S03]  /*04e0*/  PRMT R23, RZ, 0x7610, R23 ;  /* 0x00007610ff177816 */ /* 0x000fc60000000017 */
[----:B-1----:R-:W-:-:S03]  /*04f0*/  IMAD.MOV.U32 R16, RZ, RZ, R2 ;  /* 0x000000ffff107224 */ /* 0x002fc600078e0002 */
[----:B------:R-:W3:Y:S01]  /*0500*/  @!P0 LDG.E.EF.U16 R23, desc[UR4][R14.64] ;  /* 0x000000040e178981 */ /* 0x000ee2000c0e1500 */
[----:B------:R-:W-:-:S05]  /*0510*/  IMAD.MOV.U32 R17, RZ, RZ, R7 ;  /* 0x000000ffff117224 */ /* 0x000fca00078e0007 */
[----:B------:R1:W5:Y:S02]  /*0520*/  LDG.E.EL.U16 R24, desc[UR4][R16.64] ;  /* 0x0000000410187981 */ /* 0x000364000c2e1500 */
[----:B-1----:R-:W-:Y:S01]  /*0530*/  MOV R16, R8 ;  /* 0x0000000800107202 */ /* 0x002fe20000000f00 */
[----:B------:R-:W-:-:S05]  /*0540*/  IMAD.MOV.U32 R17, RZ, RZ, R21 ;  /* 0x000000ffff117224 */ /* 0x000fca00078e0015 */
[----:B------:R1:W5:Y:S02]  /*0550*/  LDG.E.EL.U16 R25, desc[UR4][R16.64] ;  /* 0x0000000410197981 */ /* 0x000364000c2e1500 */
[----:B-1----:R-:W-:Y:S01]  /*0560*/  IMAD.MOV.U32 R16, RZ, RZ, R4 ;  /* 0x000000ffff107224 */ /* 0x002fe200078e0004 */
[----:B------:R-:W-:-:S05]  /*0570*/  MOV R17, R9 ;  /* 0x0000000900117202 */ /* 0x000fca0000000f00 */
[----:B------:R1:W5:Y:S01]  /*0580*/  LDG.E.EL.U16 R26, desc[UR4][R16.64] ;  /* 0x00000004101a7981 */ /* 0x000362000c2e1500 */
[----:B------:R-:W-:-:S05]  /*0590*/  VIADD R6, R6, 0x4 ;  /* 0x0000000406067836 */ /* 0x000fca0000000000 */
[----:B------:R-:W-:Y:S02]  /*05a0*/  ISETP.GE.U32.AND P5, PT, R6, 0xbfc, PT ;  /* 0x00000bfc0600780c */ /* 0x000fe40003fa6070 */
[----:B------:R-:W-:Y:S02]  /*05b0*/  IADD3 R10, P4, R10, 0x8, RZ ;  /* 0x000000080a0a7810 */ /* 0x000fe40007f9e0ff */
[----:B------:R-:W-:-:S03]  /*05c0*/  IADD3 R4, P3, R4, 0x8, RZ ;  /* 0x0000000804047810 */ /* 0x000fc60007f7e0ff */
[----:B------:R-:W-:Y:S01]  /*05d0*/  IMAD.X R11, RZ, RZ, R11, P4 ;  /* 0x000000ffff0b7224 */ /* 0x000fe200020e060b */
[----:B------:R-:W-:Y:S01]  /*05e0*/  IADD3.X R9, RZ, R9, RZ, P3, !PT ;  /* 0x00000009ff097210 */ /* 0x000fe20001ffe4ff */
[----:B--2---:R-:W-:Y:S01]  /*05f0*/  IMAD.U32 R22, R22, 0x10000, RZ ;  /* 0x0001000016167824 */ /* 0x004fe200078e00ff */
[----:B----4-:R-:W-:-:S05]  /*0600*/  SEL R3, R3, RZ, !P0 ;  /* 0x000000ff03037207 */ /* 0x010fca0004000000 */
[----:B------:R-:W-:-:S04]  /*0610*/  IMAD.U32 R3, R3, 0x10000, RZ ;  /* 0x0001000003037824 */ /* 0x000fc800078e00ff */
[----:B------:R-:W-:Y:S01]  /*0620*/  FADD R22, R3, R22 ;  /* 0x0000001603167221 */ /* 0x000fe20000000000 */
[----:B------:R-:W-:Y:S01]  /*0630*/  FADD R3, R20, 1 ;  /* 0x3f80000014037421 */ /* 0x000fe20000000000 */
[----:B---3--:R-:W-:-:S04]  /*0640*/  SEL R23, R23, RZ, !P0 ;  /* 0x000000ff17177207 */ /* 0x008fc80004000000 */
[C---:B------:R-:W-:Y:S01]  /*0650*/  FSETP.GEU.AND P2, PT, |R3|.reuse, 1.175494350822287508e-38, PT ;  /* 0x008000000300780b */ /* 0x040fe20003f4e200 */
[----:B-1----:R-:W-:Y:S01]  /*0660*/  FMUL R16, R3, 0.25 ;  /* 0x3e80000003107820 */ /* 0x002fe20000400000 */
[----:B-----5:R-:W-:Y:S02]  /*0670*/  SHF.L.U32 R24, R24, 0x10, RZ ;  /* 0x0000001018187819 */ /* 0x020fe400000006ff */
[----:B------:R-:W-:Y:S02]  /*0680*/  SHF.L.U32 R23, R23, 0x10, RZ ;  /* 0x0000001017177819 */ /* 0x000fe400000006ff */
[----:B------:R-:W-:-:S04]  /*0690*/  FSETP.GT.AND P1, PT, |R3|, 8.50705917302346158658e+37, PT ;  /* 0x7e8000000300780b */ /* 0x000fc80003f24200 */
[----:B------:R-:W-:Y:S01]  /*06a0*/  FSEL R16, R16, R3, P1 ;  /* 0x0000000310107208 */ /* 0x000fe20000800000 */
[----:B------:R-:W-:-:S04]  /*06b0*/  IMAD.U32 R25, R25, 0x10000, RZ ;  /* 0x0001000019197824 */ /* 0x000fc800078e00ff */
[----:B------:R-:W-:Y:S01]  /*06c0*/  FADD R17, R24, R25 ;  /* 0x0000001918117221 */ /* 0x000fe20000000000 */
[----:B------:R-:W-:Y:S01]  /*06d0*/  @!P2 FMUL R16, R16, 16777216 ;  /* 0x4b8000001010a820 */ /* 0x000fe20000400000 */
[----:B------:R-:W-:-:S04]  /*06e0*/  IMAD.U32 R26, R26, 0x10000, RZ ;  /* 0x000100001a1a7824 */ /* 0x000fc800078e00ff */
[----:B------:R-:W-:-:S04]  /*06f0*/  FADD R23, R23, R26 ;  /* 0x0000001a17177221 */ /* 0x000fc80000000000 */
[----:B------:R-:W-:Y:S01]  /*0700*/  FFMA R22, R17, R23, R22 ;  /* 0x0000001711167223 */ /* 0x000fe20000000016 */
[----:B------:R-:W1:Y:S03]  /*0710*/  MUFU.RCP R16, R16 ;  /* 0x0000001000107308 */ /* 0x000e660000001000 */
[----:B------:R-:W-:-:S04]  /*0720*/  FADD R17, R22, -R5 ;  /* 0x8000000516117221 */ /* 0x000fc80000000000 */
[----:B------:R-:W-:-:S05]  /*0730*/  FMUL R24, R17, 0.25 ;  /* 0x3e80000011187820 */ /* 0x000fca0000400000 */
[----:B------:R-:W-:-:S05]  /*0740*/  FSEL R24, R24, R17, P1 ;  /* 0x0000001118187208 */ /* 0x000fca0000800000 */
[----:B------:R-:W-:Y:S01]  /*0750*/  @!P2 FMUL R24, R24, 16777216 ;  /* 0x4b8000001818a820 */ /* 0x000fe20000400000 */
[----:B------:R-:W-:-:S03]  /*0760*/  F2FP.BF16.F32.PACK_AB R23, RZ, R22 ;  /* 0x00000016ff17723e */ /* 0x000fc600000010ff */
[----:B-1----:R-:W-:Y:S01]  /*0770*/  FFMA R24, R16, R24, R5 ;  /* 0x0000001810187223 */ /* 0x002fe20000000005 */
[----:B------:R-:W-:Y:S01]  /*0780*/  IADD3 R2, P2, R2, 0x8, RZ ;  /* 0x0000000802027810 */ /* 0x000fe20007f5e0ff */
[----:B------:R1:W-:Y:S01]  /*0790*/  @!P0 STG.E.U16 desc[UR4][R14.64], R23 ;  /* 0x000000170e008986 */ /* 0x0003e2000c101504 */
[----:B------:R-:W-:Y:S01]  /*07a0*/  IADD3 R8, P1, R8, 0x8, RZ ;  /* 0x0000000808087810 */ /* 0x000fe20007f3e0ff */
[----:B------:R-:W-:Y:S01]  /*07b0*/  FADD R22, R22, -R24 ;  /* 0x8000001816167221 */ /* 0x000fe20000000000 */
[----:B------:R-:W-:Y:S01]  /*07c0*/  FSEL R20, R3, R20, !P0 ;  /* 0x0000001403147208 */ /* 0x000fe20004000000 */
[----:B------:R-:W-:Y:S01]  /*07d0*/  IMAD.X R7, RZ, RZ, R7, P2 ;  /* 0x000000ffff077224 */ /* 0x000fe200010e0607 */
[----:B------:R-:W-:Y:S01]  /*07e0*/  FSEL R5, R24, R5, !P0 ;  /* 0x0000000518057208 */ /* 0x000fe20004000000 */
[----:B------:R-:W-:Y:S01]  /*07f0*/  @!P0 FFMA R18, R17, R22, R18 ;  /* 0x0000001611128223 */ /* 0x000fe20000000012 */
[----:B------:R-:W-:Y:S01]  /*0800*/  IADD3.X R21, RZ, R21, RZ, P1, !PT ;  /* 0x00000015ff157210 */ /* 0x000fe20000ffe4ff */
[----:B------:R-:W-:Y:S06]  /*0810*/  @!P5 BRA `(.L_x_0) ;  /* 0xfffffffc0010d947 */ /* 0x000fec000383ffff */
[----:B------:R-:W2:Y:S01]  /*0820*/  SHFL.BFLY PT, R7, R20, 0x2, 0x1f ;  /* 0x0c401f0014077f89 */ /* 0x000ea200000e0000 */
[----:B-1----:R-:W-:Y:S01]  /*0830*/  MOV R15, 0x39aaaaab ;  /* 0x39aaaaab000f7802 */ /* 0x002fe20000000f00 */
[----:B------:R-:W-:Y:S01]  /*0840*/  ULDC.64 UR6, c[0x0][0x230] ;  /* 0x00008c0000067ab9 */ /* 0x000fe20000000a00 */
[----:B------:R-:W-:Y:S01]  /*0850*/  ULDC.64 UR8, c[0x0][0x228] ;  /* 0x00008a0000087ab9 */ /* 0x000fe20000000a00 */
[----:B------:R-:W1:Y:S01]  /*0860*/  SHFL.BFLY PT, R4, R5, 0x2, 0x1f ;  /* 0x0c401f0005047f89 */ /* 0x000e6200000e0000 */
[----:B--2---:R-:W-:-:S04]  /*0870*/  FADD R2, R20, R7 ;  /* 0x0000000714027221 */ /* 0x004fc80000000000 */
[C---:B------:R-:W-:Y:S01]  /*0880*/  FMUL R3, R2.reuse, 0.25 ;  /* 0x3e80000002037820 */ /* 0x040fe20000400000 */
[C---:B------:R-:W-:Y:S01]  /*0890*/  FSETP.GEU.AND P2, PT, |R2|.reuse, 1.175494350822287508e-38, PT ;  /* 0x008000000200780b */ /* 0x040fe20003f4e200 */
[----:B------:R-:W2:Y:S01]  /*08a0*/  SHFL.BFLY PT, R11, R2, 0x1, 0x1f ;  /* 0x0c201f00020b7f89 */ /* 0x000ea200000e0000 */
[----:B------:R-:W-:Y:S01]  /*08b0*/  FSETP.GT.AND P1, PT, |R2|, 8.50705917302346158658e+37, PT ;  /* 0x7e8000000200780b */ /* 0x000fe20003f24200 */
[----:B-1----:R-:W-:-:S03]  /*08c0*/  FADD R4, -R5, R4 ;  /* 0x0000000405047221 */ /* 0x002fc60000000100 */
[----:B------:R-:W-:Y:S01]  /*08d0*/  FSEL R6, R3, R2, P1 ;  /* 0x0000000203067208 */ /* 0x000fe20000800000 */
[----:B------:R-:W-:Y:S01]  /*08e0*/  FMUL R9, R4, R4 ;  /* 0x0000000404097220 */ /* 0x000fe20000400000 */
[----:B------:R-:W1:Y:S03]  /*08f0*/  SHFL.BFLY PT, R3, R18, 0x2, 0x1f ;  /* 0x0c401f0012037f89 */ /* 0x000e6600000e0000 */
[----:B------:R-:W-:Y:S02]  /*0900*/  FMUL R9, R20, R9 ;  /* 0x0000000914097220 */ /* 0x000fe40000400000 */
[----:B------:R-:W-:Y:S02]  /*0910*/  @!P2 FMUL R6, R6, 16777216 ;  /* 0x4b8000000606a820 */ /* 0x000fe40000400000 */
[----:B------:R-:W-:-:S04]  /*0920*/  @P1 FMUL R7, R7, 0.25 ;  /* 0x3e80000007071820 */ /* 0x000fc80000400000 */
[----:B------:R-:W3:Y:S01]  /*0930*/  MUFU.RCP R6, R6 ;  /* 0x0000000600067308 */ /* 0x000ee20000001000 */
[----:B------:R-:W-:Y:S01]  /*0940*/  @!P2 FMUL R7, R7, 16777216 ;  /* 0x4b8000000707a820 */ /* 0x000fe20000400000 */
[C---:B------:R-:W-:Y:S01]  /*0950*/  FSETP.NEU.AND P2, PT, R2.reuse, RZ, PT ;  /* 0x000000ff0200720b */ /* 0x040fe20003f4d000 */
[----:B--2---:R-:W-:-:S05]  /*0960*/  FADD R8, R2, R11 ;  /* 0x0000000b02087221 */ /* 0x004fca0000000000 */
[C---:B------:R-:W-:Y:S02]  /*0970*/  FSETP.GT.AND P1, PT, |R8|.reuse, 8.50705917302346158658e+37, PT ;  /* 0x7e8000000800780b */ /* 0x040fe40003f24200 */
[----:B------:R-:W-:Y:S01]  /*0980*/  FSETP.GEU.AND P3, PT, |R8|, 1.175494350822287508e-38, PT ;  /* 0x008000000800780b */ /* 0x000fe20003f6e200 */
[----:B-1----:R-:W-:Y:S01]  /*0990*/  FADD R18, R18, R3 ;  /* 0x0000000312127221 */ /* 0x002fe20000000000 */
[----:B---3--:R-:W-:-:S05]  /*09a0*/  FMUL R7, R6, R7 ;  /* 0x0000000706077220 */ /* 0x008fca0000400000 */
[----:B------:R-:W-:Y:S02]  /*09b0*/  FSEL R7, R7, RZ, P2 ;  /* 0x000000ff07077208 */ /* 0x000fe40001000000 */
[C---:B------:R-:W-:Y:S02]  /*09c0*/  FSETP.NEU.AND P2, PT, R8.reuse, RZ, PT ;  /* 0x000000ff0800720b */ /* 0x040fe40003f4d000 */
[----:B------:R-:W-:Y:S01]  /*09d0*/  @P1 FMUL R8, R8, 0.25 ;  /* 0x3e80000008081820 */ /* 0x000fe20000400000 */
[----:B------:R-:W-:Y:S01]  /*09e0*/  FFMA R6, R4, R7, R5 ;  /* 0x0000000704067223 */ /* 0x000fe20000000005 */
[----:B------:R-:W-:Y:S01]  /*09f0*/  FFMA R9, R7, R9, R18 ;  /* 0x0000000907097223 */ /* 0x000fe20000000012 */
[----:B------:R-:W-:Y:S01]  /*0a00*/  @P1 FMUL R11, R11, 0.25 ;  /* 0x3e8000000b0b1820 */ /* 0x000fe20000400000 */
[----:B------:R-:W-:Y:S01]  /*0a10*/  @!P3 FMUL R8, R8, 16777216 ;  /* 0x4b8000000808b820 */ /* 0x000fe20000400000 */
[----:B------:R-:W-:Y:S01]  /*0a20*/  IADD3 R16, P1, R12, 0x4800, RZ ;  /* 0x000048000c107810 */ /* 0x000fe20007f3e0ff */
[----:B------:R-:W1:Y:S01]  /*0a30*/  SHFL.BFLY PT, R3, R6, 0x1, 0x1f ;  /* 0x0c201f0006037f89 */ /* 0x000e6200000e0000 */
[----:B------:R-:W-:-:S03]  /*0a40*/  @!P3 FMUL R11, R11, 16777216 ;  /* 0x4b8000000b0bb820 */ /* 0x000fc60000400000 */
[----:B------:R-:W2:Y:S01]  /*0a50*/  SHFL.BFLY PT, R4, R9, 0x1, 0x1f ;  /* 0x0c201f0009047f89 */ /* 0x000ea200000e0000 */
[----:B------:R-:W3:Y:S01]  /*0a60*/  MUFU.RCP R8, R8 ;  /* 0x0000000800087308 */ /* 0x000ee20000001000 */
[----:B------:R-:W-:Y:S01]  /*0a70*/  IMAD.X R12, RZ, RZ, R13, P1 ;  /* 0x000000ffff0c7224 */ /* 0x000fe200008e060d */
[----:B------:R-:W-:Y:S02]  /*0a80*/  IADD3 R18, P1, R16, UR6, RZ ;  /* 0x0000000610127c10 */ /* 0x000fe4000ff3e0ff */
[----:B------:R-:W-:Y:S01]  /*0a90*/  MOV R13, 0xfffffffc ;  /* 0xfffffffc000d7802 */ /* 0x000fe20000000f00 */
[----:B---3--:R-:W-:Y:S01]  /*0aa0*/  FMUL R11, R8, R11 ;  /* 0x0000000b080b7220 */ /* 0x008fe20000400000 */
[----:B-1----:R-:W-:-:S04]  /*0ab0*/  FADD R7, -R6, R3 ;  /* 0x0000000306077221 */ /* 0x002fc80000000100 */
[----:B------:R-:W-:Y:S02]  /*0ac0*/  FSEL R11, R11, RZ, P2 ;  /* 0x000000ff0b0b7208 */ /* 0x000fe40001000000 */
[----:B------:R-:W-:Y:S01]  /*0ad0*/  IADD3 R16, P2, R16, UR8, RZ ;  /* 0x0000000810107c10 */ /* 0x000fe2000ff5e0ff */
[----:B------:R-:W-:Y:S01]  /*0ae0*/  FMUL R3, R7, R7 ;  /* 0x0000000707037220 */ /* 0x000fe20000400000 */
[----:B--2---:R-:W-:Y:S02]  /*0af0*/  FADD R10, R9, R4 ;  /* 0x00000004090a7221 */ /* 0x004fe40000000000 */
[----:B------:R-:W1:Y:S01]  /*0b00*/  LDC.64 R4, c[0x0][0x210] ;  /* 0x00008400ff047b82 */ /* 0x000e620000000a00 */
[----:B------:R-:W-:Y:S01]  /*0b10*/  FMUL R14, R2, R3 ;  /* 0x00000003020e7220 */ /* 0x000fe20000400000 */
[----:B------:R-:W-:-:S03]  /*0b20*/  IADD3.X R17, R12, UR9, RZ, P2, !PT ;  /* 0x000000090c117c10 */ /* 0x000fc600097fe4ff */
[----:B------:R-:W-:Y:S01]  /*0b30*/  FFMA R10, R11, R14, R10 ;  /* 0x0000000e0b0a7223 */ /* 0x000fe2000000000a */
[----:B------:R-:W-:Y:S01]  /*0b40*/  FFMA R11, R7, R11, R6 ;  /* 0x0000000b070b7223 */ /* 0x000fe20000000006 */
[----:B------:R-:W-:Y:S01]  /*0b50*/  IADD3.X R7, R12, UR7, RZ, P1, !PT ;  /* 0x000000070c077c10 */ /* 0x000fe20008ffe4ff */
[----:B------:R-:W2:Y:S01]  /*0b60*/  LDC.64 R2, c[0x0][0x240] ;  /* 0x00009000ff027b82 */ /* 0x000ea20000000a00 */
[----:B------:R-:W-:-:S06]  /*0b70*/  FFMA R10, R10, R15, 9.9999999747524270788e-07 ;  /* 0x358637bd0a0a7423 */ /* 0x000fcc000000000f */
[----:B------:R-:W3:Y:S02]  /*0b80*/  MUFU.RSQ R10, R10 ;  /* 0x0000000a000a7308 */ /* 0x000ee40000001400 */
.L_x_1:
[----:B------:R-:W-:Y:S01]  /*0b90*/  VIADD R13, R13, 0x4 ;  /* 0x000000040d0d7836 */ /* 0x000fe20000000000 */
[----:B-1----:R-:W-:Y:S01]  /*0ba0*/  PRMT R12, RZ, 0x7610, R12 ;  /* 0x00007610ff0c7816 */ /* 0x002fe2000000000c */
[----:B------:R-:W-:-:S03]  /*0bb0*/  IMAD.MOV.U32 R6, RZ, RZ, R18 ;  /* 0x000000ffff067224 */ /* 0x000fc600078e0012 */
[----:B------:R-:W-:Y:S02]  /*0bc0*/  IADD3 R15, R0, R13, RZ ;  /* 0x0000000d000f7210 */ /* 0x000fe40007ffe0ff */
[----:B------:R-:W4:Y:S03]  /*0bd0*/  LDG.E.EL.U16 R19, desc[UR4][R6.64] ;  /* 0x0000000406137981 */ /* 0x000f26000c2e1500 */
[----:B------:R-:W-:-:S05]  /*0be0*/  IMAD.WIDE R8, R15, 0x2, R4 ;  /* 0x000000020f087825 */ /* 0x000fca00078e0204 */
[----:B------:R1:W5:Y:S02]  /*0bf0*/  @!P0 LDG.E.EF.U16 R12, desc[UR4][R8.64] ;  /* 0x00000004080c8981 */ /* 0x000364000c0e1500 */
[----:B-1----:R-:W-:Y:S01]  /*0c00*/  MOV R8, R16 ;  /* 0x0000001000087202 */ /* 0x002fe20000000f00 */
[----:B------:R-:W-:Y:S01]  /*0c10*/  IMAD.MOV.U32 R9, RZ, RZ, R17 ;  /* 0x000000ffff097224 */ /* 0x000fe200078e0011 */
[----:B---3--:R-:W3:Y:S04]  /*0c20*/  LDG.E.EL.U16 R16, desc[UR4][R6.64+0x1800] ;  /* 0x0018000406107981 */ /* 0x008ee8000c2e1500 */
[----:B--2---:R-:W2:Y:S04]  /*0c30*/  LDG.E.EL.U16 R14, desc[UR4][R8.64+0x1800] ;  /* 0x00180004080e7981 */ /* 0x004ea8000c2e1500 */
[----:B------:R-:W2:Y:S01]  /*0c40*/  LDG.E.EL.U16 R18, desc[UR4][R8.64] ;  /* 0x0000000408127981 */ /* 0x000ea2000c2e1500 */
[----:B------:R-:W-:-:S02]  /*0c50*/  ISETP.GE.U32.AND P3, PT, R13, 0xbfc, PT ;  /* 0x00000bfc0d00780c */ /* 0x000fc40003f66070 */
[----:B----4-:R-:W-:Y:S02]  /*0c60*/  SHF.L.U32 R19, R19, 0x10, RZ ;  /* 0x0000001013137819 */ /* 0x010fe400000006ff */
[----:B-----5:R-:W-:-:S04]  /*0c70*/  SEL R12, R12, RZ, !P0 ;  /* 0x000000ff0c0c7207 */ /* 0x020fc80004000000 */
[----:B------:R-:W-:Y:S01]  /*0c80*/  SHF.L.U32 R12, R12, 0x10, RZ ;  /* 0x000000100c0c7819 */ /* 0x000fe200000006ff */
[----:B---3--:R-:W-:Y:S01]  /*0c90*/  IMAD.U32 R17, R16, 0x10000, RZ ;  /* 0x0001000010117824 */ /* 0x008fe200078e00ff */
[----:B--2---:R-:W-:Y:S01]  /*0ca0*/  SHF.L.U32 R14, R14, 0x10, RZ ;  /* 0x000000100e0e7819 */ /* 0x004fe200000006ff */
[----:B------:R-:W-:-:S04]  /*0cb0*/  IMAD.U32 R18, R18, 0x10000, RZ ;  /* 0x0001000012127824 */ /* 0x000fc800078e00ff */
[----:B------:R-:W-:Y:S01]  /*0cc0*/  FADD R14, R14, R17 ;  /* 0x000000110e0e7221 */ /* 0x000fe20000000000 */
[----:B------:R-:W-:Y:S01]  /*0cd0*/  FADD R17, -R11, R12 ;  /* 0x0000000c0b117221 */ /* 0x000fe20000000100 */
[----:B------:R-:W-:Y:S02]  /*0ce0*/  FADD R18, R18, R19 ;  /* 0x0000001312127221 */ /* 0x000fe40000000000 */
[----:B------:R-:W-:Y:S01]  /*0cf0*/  FADD R14, R14, 1 ;  /* 0x3f8000000e0e7421 */ /* 0x000fe20000000000 */
[----:B------:R-:W-:-:S04]  /*0d00*/  FMUL R17, R10, R17 ;  /* 0x000000110a117220 */ /* 0x000fc80000400000 */
[----:B------:R-:W-:Y:S01]  /*0d10*/  FFMA R14, R17, R14, R18 ;  /* 0x0000000e110e7223 */ /* 0x000fe20000000012 */
[----:B------:R-:W-:-:S04]  /*0d20*/  IADD3 R18, P1, R6, 0x8, RZ ;  /* 0x0000000806127810 */ /* 0x000fc80007f3e0ff */
[----:B------:R-:W-:Y:S01]  /*0d30*/  F2FP.BF16.F32.PACK_AB R12, RZ, R14 ;  /* 0x0000000eff0c723e */ /* 0x000fe200000010ff */
[----:B------:R-:W-:Y:S01]  /*0d40*/  IMAD.WIDE R14, R15, 0x2, R2 ;  /* 0x000000020f0e7825 */ /* 0x000fe200078e0202 */
[----:B------:R-:W-:-:S04]  /*0d50*/  IADD3 R16, P2, R8, 0x8, RZ ;  /* 0x0000000808107810 */ /* 0x000fc80007f5e0ff */
[----:B------:R1:W-:Y:S01]  /*0d60*/  @!P0 STG.E.U16 desc[UR4][R14.64], R12 ;  /* 0x0000000c0e008986 */ /* 0x0003e2000c101504 */
[----:B------:R-:W-:Y:S01]  /*0d70*/  IMAD.X R7, RZ, RZ, R7, P1 ;  /* 0x000000ffff077224 */ /* 0x000fe200008e0607 */
[----:B------:R-:W-:Y:S01]  /*0d80*/  IADD3.X R17, RZ, R9, RZ, P2, !PT ;  /* 0x00000009ff117210 */ /* 0x000fe200017fe4ff */
[----:B------:R-:W-:Y:S06]  /*0d90*/  @!P3 BRA `(.L_x_1) ;  /* 0xfffffffc007cb947 */ /* 0x000fec000383ffff */
[----:B------:R-:W-:Y:S05]  /*0da0*/  EXIT ;  /* 0x000000000000794d */ /* 0x000fea0003800000 */
.L_x_2:
[----:B------:R-:W-:-:S00]  /*0db0*/  BRA `(.L_x_2) ;  /* 0xfffffffc00fc7947 */ /* 0x000fc0000383ffff */
[----:B------:R-:W-:-:S00]  /*0dc0*/  NOP ;  /* 0x0000000000007918 */ /* 0x000fc00000000000 */
        /* <DEDUP_REMOVED lines=11> */
.L_x_3:


//--------------------- .nv.global.init           --------------------------
	.section	.nv.global.init,"aw",@progbits
.nv.global.init:
	.type		_$_str,@object
	.size		_$_str,(.L_0 - _$_str)
_$_str:
        /*0000*/ 	.byte	0x5f, 0x5f, 0x43, 0x55, 0x44, 0x41, 0x5f, 0x46, 0x54, 0x5a, 0x00
.L_0:


//--------------------- .nv.constant0.triton_     --------------------------
	.section	.nv.constant0.triton_,"a",@progbits
	.sectionflags	@""
	.align	4
.nv.constant0.triton_:
	.zero		592
